//
// Generated by NVIDIA NVVM Compiler
//
// Compiler Build ID: CL-36424714
// Cuda compilation tools, release 13.0, V13.0.88
// Based on NVVM 20.0.0
//

.version 9.0
.target sm_100
.address_size 64

	// .globl	_Z27CoarsenedSumReductionKernelPfS_
// _ZZ27CoarsenedSumReductionKernelPfS_E7input_s has been demoted

.visible .entry _Z27CoarsenedSumReductionKernelPfS_(
	.param .u64 .ptr .align 1 _Z27CoarsenedSumReductionKernelPfS__param_0,
	.param .u64 .ptr .align 1 _Z27CoarsenedSumReductionKernelPfS__param_1
)
{
	.reg .pred 	%p<5>;
	.reg .b32 	%r<22>;
	.reg .b32 	%f<21>;
	.reg .b64 	%rd<21>;
	// demoted variable
	.shared .align 4 .b8 _ZZ27CoarsenedSumReductionKernelPfS_E7input_s[64];
	ld.param.u64 	%rd2, [_Z27CoarsenedSumReductionKernelPfS__param_0];
	ld.param.u64 	%rd1, [_Z27CoarsenedSumReductionKernelPfS__param_1];
	cvta.to.global.u64 	%rd3, %rd2;
	mov.u32 	%r21, %ntid.x;
	mov.u32 	%r6, %ctaid.x;
	mul.lo.s32 	%r7, %r21, %r6;
	shl.b32 	%r8, %r7, 3;
	mov.u32 	%r2, %tid.x;
	add.s32 	%r9, %r8, %r2;
	mul.wide.u32 	%rd4, %r9, 4;
	add.s64 	%rd5, %rd3, %rd4;
	ld.global.f32 	%f1, [%rd5];
	add.s32 	%r10, %r9, 16;
	mul.wide.u32 	%rd6, %r10, 4;
	add.s64 	%rd7, %rd3, %rd6;
	ld.global.f32 	%f2, [%rd7];
	add.f32 	%f3, %f1, %f2;
	add.s32 	%r11, %r9, 32;
	mul.wide.u32 	%rd8, %r11, 4;
	add.s64 	%rd9, %rd3, %rd8;
	ld.global.f32 	%f4, [%rd9];
	add.f32 	%f5, %f3, %f4;
	add.s32 	%r12, %r9, 48;
	mul.wide.u32 	%rd10, %r12, 4;
	add.s64 	%rd11, %rd3, %rd10;
	ld.global.f32 	%f6, [%rd11];
	add.f32 	%f7, %f5, %f6;
	add.s32 	%r13, %r9, 64;
	mul.wide.u32 	%rd12, %r13, 4;
	add.s64 	%rd13, %rd3, %rd12;
	ld.global.f32 	%f8, [%rd13];
	add.f32 	%f9, %f7, %f8;
	add.s32 	%r14, %r9, 80;
	mul.wide.u32 	%rd14, %r14, 4;
	add.s64 	%rd15, %rd3, %rd14;
	ld.global.f32 	%f10, [%rd15];
	add.f32 	%f11, %f9, %f10;
	add.s32 	%r15, %r9, 96;
	mul.wide.u32 	%rd16, %r15, 4;
	add.s64 	%rd17, %rd3, %rd16;
	ld.global.f32 	%f12, [%rd17];
	add.f32 	%f13, %f11, %f12;
	add.s32 	%r16, %r9, 112;
	mul.wide.u32 	%rd18, %r16, 4;
	add.s64 	%rd19, %rd3, %rd18;
	ld.global.f32 	%f14, [%rd19];
	add.f32 	%f15, %f13, %f14;
	shl.b32 	%r17, %r2, 2;
	mov.u32 	%r18, _ZZ27CoarsenedSumReductionKernelPfS_E7input_s;
	add.s32 	%r3, %r18, %r17;
	st.shared.f32 	[%r3], %f15;
	setp.lt.u32 	%p1, %r21, 2;
	@%p1 bra 	$L__BB0_4;
$L__BB0_1:
	shr.u32 	%r5, %r21, 1;
	bar.sync 	0;
	setp.ge.u32 	%p2, %r2, %r5;
	@%p2 bra 	$L__BB0_3;
	shl.b32 	%r19, %r5, 2;
	add.s32 	%r20, %r3, %r19;
	ld.shared.f32 	%f16, [%r20];
	ld.shared.f32 	%f17, [%r3];
	add.f32 	%f18, %f16, %f17;
	st.shared.f32 	[%r3], %f18;
$L__BB0_3:
	setp.gt.u32 	%p3, %r21, 3;
	mov.u32 	%r21, %r5;
	@%p3 bra 	$L__BB0_1;
$L__BB0_4:
	setp.ne.s32 	%p4, %r2, 0;
	@%p4 bra 	$L__BB0_6;
	ld.shared.f32 	%f19, [_ZZ27CoarsenedSumReductionKernelPfS_E7input_s];
	cvta.to.global.u64 	%rd20, %rd1;
	atom.global.add.f32 	%f20, [%rd20], %f19;
$L__BB0_6:
	ret;

}


// ===== COMPILED SASS (sm_100) =====

	.target	sm_100

	.elftype	@"ET_EXEC"


//--------------------- .note.nv.tkinfo           --------------------------
	.section	.note.nv.tkinfo,"",@"SHT_NOTE"
	.sectionflags	@"SHF_NOTE_NV_TKINFO"
	.tkinfo
        /*0018*/ 	.word	0x00000002
        /*0030*/ 	.string	""
        /*0030*/ 	.string	"ptxas"
        /*0030*/ 	.string	"Cuda compilation tools, release 13.0, V13.0.88"
        /*0030*/ 	.string	"Build cuda_13.0.r13.0/compiler.36424714_0"
        /*0030*/ 	.string	"-arch sm_100 -m 64 "



//--------------------- .note.nv.cuinfo           --------------------------
	.section	.note.nv.cuinfo,"",@"SHT_NOTE"
	.sectionflags	@"SHF_NOTE_NV_CUINFO"
        /*0018*/ 	.short	0x0002
        /*001a*/ 	.short	0x0064
        /*001c*/ 	.short	0x0082
	.zero		2


//--------------------- .nv.info                  --------------------------
	.section	.nv.info,"",@"SHT_CUDA_INFO"
	.align	4


	//----- nvinfo : EIATTR_REGCOUNT
	.align		4
        /*0000*/ 	.byte	0x04, 0x2f
        /*0002*/ 	.short	(.L_1 - .L_0)
	.align		4
.L_0:
        /*0004*/ 	.word	index@(_Z27CoarsenedSumReductionKernelPfS_)
        /*0008*/ 	.word	0x00000018


	//----- nvinfo : EIATTR_FRAME_SIZE
	.align		4
.L_1:
        /*000c*/ 	.byte	0x04, 0x11
        /*000e*/ 	.short	(.L_3 - .L_2)
	.align		4
.L_2:
        /*0010*/ 	.word	index@(_Z27CoarsenedSumReductionKernelPfS_)
        /*0014*/ 	.word	0x00000000


	//----- nvinfo : EIATTR_MIN_STACK_SIZE
	.align		4
.L_3:
        /*0018*/ 	.byte	0x04, 0x12
        /*001a*/ 	.short	(.L_5 - .L_4)
	.align		4
.L_4:
        /*001c*/ 	.word	index@(_Z27CoarsenedSumReductionKernelPfS_)
        /*0020*/ 	.word	0x00000000
.L_5:


//--------------------- .nv.compat                --------------------------
	.section	.nv.compat,"",@"SHT_CUDA_COMPAT_INFO"
	.align	4
        /*0000*/ 	.byte	0x02, 0x09, 0x00, 0x00, 0x02, 0x02, 0x01, 0x00, 0x02, 0x05, 0x05, 0x00, 0x03, 0x07, 0x01, 0x01
        /*0010*/ 	.byte	0x02, 0x03, 0x00, 0x00, 0x02, 0x06, 0x01, 0x00, 0x04, 0x0b, 0x08, 0x00, 0x09, 0x00, 0x00, 0x00
        /*0020*/ 	.byte	0x00, 0x00, 0x00, 0x00


//--------------------- .nv.info._Z27CoarsenedSumReductionKernelPfS_ --------------------------
	.section	.nv.info._Z27CoarsenedSumReductionKernelPfS_,"",@"SHT_CUDA_INFO"
	.sectionflags	@""
	.align	4


	//----- nvinfo : EIATTR_CUDA_API_VERSION
	.align		4
        /*0000*/ 	.byte	0x04, 0x37
        /*0002*/ 	.short	(.L_7 - .L_6)
.L_6:
        /*0004*/ 	.word	0x00000082


	//----- nvinfo : EIATTR_KPARAM_INFO
	.align		4
.L_7:
        /*0008*/ 	.byte	0x04, 0x17
        /*000a*/ 	.short	(.L_9 - .L_8)
.L_8:
        /*000c*/ 	.word	0x00000000
        /*0010*/ 	.short	0x0001
        /*0012*/ 	.short	0x0008
        /*0014*/ 	.byte	0x00, 0xf5, 0x21, 0x00


	//----- nvinfo : EIATTR_KPARAM_INFO
	.align		4
.L_9:
        /*0018*/ 	.byte	0x04, 0x17
        /*001a*/ 	.short	(.L_11 - .L_10)
.L_10:
        /*001c*/ 	.word	0x00000000
        /*0020*/ 	.short	0x0000
        /*0022*/ 	.short	0x0000
        /*0024*/ 	.byte	0x00, 0xf5, 0x21, 0x00


	//----- nvinfo : EIATTR_SPARSE_MMA_MASK
	.align		4
.L_11:
        /*0028*/ 	.byte	0x03, 0x50
        /*002a*/ 	.short	0x0000


	//----- nvinfo : EIATTR_MAXREG_COUNT
	.align		4
        /*002c*/ 	.byte	0x03, 0x1b
        /*002e*/ 	.short	0x00ff


	//----- nvinfo : EIATTR_NUM_BARRIERS
	.align		4
        /*0030*/ 	.byte	0x02, 0x4c
        /*0032*/ 	.byte	0x01
	.zero		1


	//----- nvinfo : EIATTR_MERCURY_ISA_VERSION
	.align		4
        /*0034*/ 	.byte	0x03, 0x5f
        /*0036*/ 	.short	0x0101


	//----- nvinfo : EIATTR_VRC_CTA_INIT_COUNT
	.align		4
        /*0038*/ 	.byte	0x02, 0x4a
	.zero		1
	.zero		1


	//----- nvinfo : EIATTR_EXIT_INSTR_OFFSETS
	.align		4
        /*003c*/ 	.byte	0x04, 0x1c
        /*003e*/ 	.short	(.L_13 - .L_12)


	//   ....[0]....
.L_12:
        /*0040*/ 	.word	0x000003a0


	//   ....[1]....
        /*0044*/ 	.word	0x00000410


	//----- nvinfo : EIATTR_CBANK_PARAM_SIZE
	.align		4
.L_13:
        /*0048*/ 	.byte	0x03, 0x19
        /*004a*/ 	.short	0x0010


	//----- nvinfo : EIATTR_PARAM_CBANK
	.align		4
        /*004c*/ 	.byte	0x04, 0x0a
        /*004e*/ 	.short	(.L_15 - .L_14)
	.align		4
.L_14:
        /*0050*/ 	.word	index@(.nv.constant0._Z27CoarsenedSumReductionKernelPfS_)
        /*0054*/ 	.short	0x0380
        /*0056*/ 	.short	0x0010


	//----- nvinfo : EIATTR_SW_WAR
	.align		4
.L_15:
        /*0058*/ 	.byte	0x04, 0x36
        /*005a*/ 	.short	(.L_17 - .L_16)
.L_16:
        /*005c*/ 	.word	0x00000008
.L_17:


//--------------------- .nv.callgraph             --------------------------
	.section	.nv.callgraph,"",@"SHT_CUDA_CALLGRAPH"
	.align	4
	.sectionentsize	8
	.align		4
        /*0000*/ 	.word	0x00000000
	.align		4
        /*0004*/ 	.word	0xffffffff
	.align		4
        /*0008*/ 	.word	0x00000000
	.align		4
        /*000c*/ 	.word	0xfffffffe
	.align		4
        /*0010*/ 	.word	0x00000000
	.align		4
        /*0014*/ 	.word	0xfffffffd
	.align		4
        /*0018*/ 	.word	0x00000000
	.align		4
        /*001c*/ 	.word	0xfffffffc


//--------------------- .text._Z27CoarsenedSumReductionKernelPfS_ --------------------------
	.section	.text._Z27CoarsenedSumReductionKernelPfS_,"ax",@progbits
	.align	128
        .global         _Z27CoarsenedSumReductionKernelPfS_
        .type           _Z27CoarsenedSumReductionKernelPfS_,@function
        .size           _Z27CoarsenedSumReductionKernelPfS_,(.L_x_3 - _Z27CoarsenedSumReductionKernelPfS_)
        .other          _Z27CoarsenedSumReductionKernelPfS_,@"STO_CUDA_ENTRY STV_DEFAULT"
_Z27CoarsenedSumReductionKernelPfS_:
.text._Z27CoarsenedSumReductionKernelPfS_:
[----:B------:R-:W-:Y:S01]  /*0000*/  LDC R1, c[0x0][0x37c] ;  /* 0x0000df00ff017b82 */ /* 0x000fe20000000800 */
[----:B------:R-:W0:Y:S01]  /*0010*/  S2R R5, SR_CTAID.X ;  /* 0x0000000000057919 */ /* 0x000e220000002500 */
[----:B------:R-:W0:Y:S06]  /*0020*/  LDCU UR8, c[0x0][0x360] ;  /* 0x00006c00ff0877ac */ /* 0x000e2c0008000800 */
[----:B------:R-:W1:Y:S01]  /*0030*/  LDC.64 R2, c[0x0][0x380] ;  /* 0x0000e000ff027b82 */ /* 0x000e620000000a00 */
[----:B------:R-:W2:Y:S01]  /*0040*/  S2R R0, SR_TID.X ;  /* 0x0000000000007919 */ /* 0x000ea20000002100 */
[----:B------:R-:W3:Y:S01]  /*0050*/  LDCU.64 UR6, c[0x0][0x358] ;  /* 0x00006b00ff0677ac */ /* 0x000ee20008000a00 */
[----:B0-----:R-:W-:-:S05]  /*0060*/  IMAD R5, R5, UR8, RZ ;  /* 0x0000000805057c24 */ /* 0x001fca000f8e02ff */
[----:B--2---:R-:W-:-:S04]  /*0070*/  LEA R17, R5, R0, 0x3 ;  /* 0x0000000005117211 */ /* 0x004fc800078e18ff */
[C---:B------:R-:W-:Y:S01]  /*0080*/  IADD3 R7, PT, PT, R17.reuse, 0x10, RZ ;  /* 0x0000001011077810 */ /* 0x040fe20007ffe0ff */
[C---:B-1----:R-:W-:Y:S01]  /*0090*/  IMAD.WIDE.U32 R4, R17.reuse, 0x4, R2 ;  /* 0x0000000411047825 */ /* 0x042fe200078e0002 */
[----:B------:R-:W-:-:S03]  /*00a0*/  IADD3 R9, PT, PT, R17, 0x20, RZ ;  /* 0x0000002011097810 */ /* 0x000fc60007ffe0ff */
[--C-:B------:R-:W-:Y:S01]  /*00b0*/  IMAD.WIDE.U32 R6, R7, 0x4, R2.reuse ;  /* 0x0000000407067825 */ /* 0x100fe200078e0002 */
[----:B------:R-:W-:Y:S01]  /*00c0*/  IADD3 R11, PT, PT, R17, 0x30, RZ ;  /* 0x00000030110b7810 */ /* 0x000fe20007ffe0ff */
[----:B---3--:R-:W2:Y:S02]  /*00d0*/  LDG.E R4, desc[UR6][R4.64] ;  /* 0x0000000604047981 */ /* 0x008ea4000c1e1900 */
[--C-:B------:R-:W-:Y:S01]  /*00e0*/  IMAD.WIDE.U32 R8, R9, 0x4, R2.reuse ;  /* 0x0000000409087825 */ /* 0x100fe200078e0002 */
[----:B------:R-:W-:Y:S01]  /*00f0*/  IADD3 R13, PT, PT, R17, 0x40, RZ ;  /* 0x00000040110d7810 */ /* 0x000fe20007ffe0ff */
[----:B------:R0:W2:Y:S02]  /*0100*/  LDG.E R19, desc[UR6][R6.64] ;  /* 0x0000000606137981 */ /* 0x0000a4000c1e1900 */
[--C-:B------:R-:W-:Y:S01]  /*0110*/  IMAD.WIDE.U32 R10, R11, 0x4, R2.reuse ;  /* 0x000000040b0a7825 */ /* 0x100fe200078e0002 */
[----:B------:R-:W-:Y:S01]  /*0120*/  IADD3 R15, PT, PT, R17, 0x50, RZ ;  /* 0x00000050110f7810 */ /* 0x000fe20007ffe0ff */
[----:B------:R-:W3:Y:S02]  /*0130*/  LDG.E R9, desc[UR6][R8.64] ;  /* 0x0000000608097981 */ /* 0x000ee4000c1e1900 */
[--C-:B------:R-:W-:Y:S01]  /*0140*/  IMAD.WIDE.U32 R12, R13, 0x4, R2.reuse ;  /* 0x000000040d0c7825 */ /* 0x100fe200078e0002 */
[----:B------:R-:W-:Y:S01]  /*0150*/  IADD3 R21, PT, PT, R17, 0x60, RZ ;  /* 0x0000006011157810 */ /* 0x000fe20007ffe0ff */
[----:B------:R-:W4:Y:S02]  /*0160*/  LDG.E R11, desc[UR6][R10.64] ;  /* 0x000000060a0b7981 */ /* 0x000f24000c1e1900 */
[--C-:B------:R-:W-:Y:S01]  /*0170*/  IMAD.WIDE.U32 R14, R15, 0x4, R2.reuse ;  /* 0x000000040f0e7825 */ /* 0x100fe200078e0002 */
[----:B------:R-:W-:Y:S01]  /*0180*/  IADD3 R17, PT, PT, R17, 0x70, RZ ;  /* 0x0000007011117810 */ /* 0x000fe20007ffe0ff */
[----:B------:R-:W5:Y:S02]  /*0190*/  LDG.E R13, desc[UR6][R12.64] ;  /* 0x000000060c0d7981 */ /* 0x000f64000c1e1900 */
[----:B0-----:R-:W-:-:S02]  /*01a0*/  IMAD.WIDE.U32 R6, R21, 0x4, R2 ;  /* 0x0000000415067825 */ /* 0x001fc400078e0002 */
[----:B------:R-:W5:Y:S02]  /*01b0*/  LDG.E R15, desc[UR6][R14.64] ;  /* 0x000000060e0f7981 */ /* 0x000f64000c1e1900 */
[----:B------:R-:W-:Y:S02]  /*01c0*/  IMAD.WIDE.U32 R2, R17, 0x4, R2 ;  /* 0x0000000411027825 */ /* 0x000fe400078e0002 */
[----:B------:R-:W5:Y:S04]  /*01d0*/  LDG.E R7, desc[UR6][R6.64] ;  /* 0x0000000606077981 */ /* 0x000f68000c1e1900 */
[----:B------:R0:W5:Y:S01]  /*01e0*/  LDG.E R3, desc[UR6][R2.64] ;  /* 0x0000000602037981 */ /* 0x000162000c1e1900 */
[----:B------:R-:W1:Y:S01]  /*01f0*/  S2UR UR5, SR_CgaCtaId ;  /* 0x00000000000579c3 */ /* 0x000e620000008800 */
[----:B------:R-:W-:Y:S01]  /*0200*/  UMOV UR4, 0x400 ;  /* 0x0000040000047882 */ /* 0x000fe20000000000 */
[----:B------:R-:W-:Y:S01]  /*0210*/  UISETP.GE.U32.AND UP0, UPT, UR8, 0x2, UPT ;  /* 0x000000020800788c */ /* 0x000fe2000bf06070 */
[----:B------:R-:W-:Y:S01]  /*0220*/  ISETP.NE.AND P0, PT, R0, RZ, PT ;  /* 0x000000ff0000720c */ /* 0x000fe20003f05270 */
[----:B-1----:R-:W-:-:S06]  /*0230*/  ULEA UR4, UR5, UR4, 0x18 ;  /* 0x0000000405047291 */ /* 0x002fcc000f8ec0ff */
[----:B0-----:R-:W-:Y:S01]  /*0240*/  LEA R2, R0, UR4, 0x2 ;  /* 0x0000000400027c11 */ /* 0x001fe2000f8e10ff */
[----:B--2---:R-:W-:-:S04]  /*0250*/  FADD R4, R4, R19 ;  /* 0x0000001304047221 */ /* 0x004fc80000000000 */
[----:B---3--:R-:W-:-:S04]  /*0260*/  FADD R4, R4, R9 ;  /* 0x0000000904047221 */ /* 0x008fc80000000000 */
[----:B----4-:R-:W-:-:S04]  /*0270*/  FADD R4, R4, R11 ;  /* 0x0000000b04047221 */ /* 0x010fc80000000000 */
[----:B-----5:R-:W-:-:S04]  /*0280*/  FADD R4, R4, R13 ;  /* 0x0000000d04047221 */ /* 0x020fc80000000000 */
[----:B------:R-:W-:-:S04]  /*0290*/  FADD R4, R4, R15 ;  /* 0x0000000f04047221 */ /* 0x000fc80000000000 */
[----:B------:R-:W-:-:S04]  /*02a0*/  FADD R4, R4, R7 ;  /* 0x0000000704047221 */ /* 0x000fc80000000000 */
[----:B------:R-:W-:-:S05]  /*02b0*/  FADD R3, R4, R3 ;  /* 0x0000000304037221 */ /* 0x000fca0000000000 */
[----:B------:R0:W-:Y:S01]  /*02c0*/  STS [R2], R3 ;  /* 0x0000000302007388 */ /* 0x0001e20000000800 */
[----:B------:R-:W-:Y:S05]  /*02d0*/  BRA.U !UP0, `(.L_x_0) ;  /* 0x0000000108307547 */ /* 0x000fea000b800000 */
[----:B0-----:R-:W-:-:S07]  /*02e0*/  MOV R3, UR8 ;  /* 0x0000000800037c02 */ /* 0x001fce0008000f00 */
.L_x_1:
[----:B------:R-:W-:Y:S01]  /*02f0*/  BAR.SYNC.DEFER_BLOCKING 0x0 ;  /* 0x0000000000007b1d */ /* 0x000fe20000010000 */
[----:B------:R-:W-:-:S04]  /*0300*/  SHF.R.U32.HI R7, RZ, 0x1, R3 ;  /* 0x00000001ff077819 */ /* 0x000fc80000011603 */
[----:B------:R-:W-:-:S13]  /*0310*/  ISETP.GE.U32.AND P1, PT, R0, R7, PT ;  /* 0x000000070000720c */ /* 0x000fda0003f26070 */
[----:B------:R-:W-:Y:S01]  /*0320*/  @!P1 LEA R4, R7, R2, 0x2 ;  /* 0x0000000207049211 */ /* 0x000fe200078e10ff */
[----:B------:R-:W-:Y:S05]  /*0330*/  @!P1 LDS R5, [R2] ;  /* 0x0000000002059984 */ /* 0x000fea0000000800 */
[----:B------:R-:W0:Y:S02]  /*0340*/  @!P1 LDS R4, [R4] ;  /* 0x0000000004049984 */ /* 0x000e240000000800 */
[----:B0-----:R-:W-:-:S05]  /*0350*/  @!P1 FADD R5, R4, R5 ;  /* 0x0000000504059221 */ /* 0x001fca0000000000 */
[----:B------:R1:W-:Y:S01]  /*0360*/  @!P1 STS [R2], R5 ;  /* 0x0000000502009388 */ /* 0x0003e20000000800 */
[----:B------:R-:W-:Y:S02]  /*0370*/  ISETP.GT.U32.AND P1, PT, R3, 0x3, PT ;  /* 0x000000030300780c */ /* 0x000fe40003f24070 */
[----:B------:R-:W-:-:S11]  /*0380*/  MOV R3, R7 ;  /* 0x0000000700037202 */ /* 0x000fd60000000f00 */
[----:B-1----:R-:W-:Y:S05]  /*0390*/  @P1 BRA `(.L_x_1) ;  /* 0xfffffffc00d41947 */ /* 0x002fea000383ffff */
.L_x_0:
[----:B------:R-:W-:Y:S05]  /*03a0*/  @P0 EXIT ;  /* 0x000000000000094d */ /* 0x000fea0003800000 */
[----:B------:R-:W1:Y:S01]  /*03b0*/  S2UR UR5, SR_CgaCtaId ;  /* 0x00000000000579c3 */ /* 0x000e620000008800 */
[----:B------:R-:W-:-:S07]  /*03c0*/  UMOV UR4, 0x400 ;  /* 0x0000040000047882 */ /* 0x000fce0000000000 */
[----:B0-----:R-:W0:Y:S01]  /*03d0*/  LDC.64 R2, c[0x0][0x388] ;  /* 0x0000e200ff027b82 */ /* 0x001e220000000a00 */
[----:B-1----:R-:W-:-:S09]  /*03e0*/  ULEA UR4, UR5, UR4, 0x18 ;  /* 0x0000000405047291 */ /* 0x002fd2000f8ec0ff */
[----:B------:R-:W0:Y:S04]  /*03f0*/  LDS R5, [UR4] ;  /* 0x00000004ff057984 */ /* 0x000e280008000800 */
[----:B0-----:R-:W-:Y:S01]  /*0400*/  REDG.E.ADD.F32.FTZ.RN.STRONG.GPU desc[UR6][R2.64], R5 ;  /* 0x00000005020079a6 */ /* 0x001fe2000c12f306 */
[----:B------:R-:W-:Y:S05]  /*0410*/  EXIT ;  /* 0x000000000000794d */ /* 0x000fea0003800000 */
.L_x_2:
[----:B------:R-:W-:-:S00]  /*0420*/  BRA `(.L_x_2) ;  /* 0xfffffffc00fc7947 */ /* 0x000fc0000383ffff */
[----:B------:R-:W-:-:S00]  /*0430*/  NOP ;  /* 0x0000000000007918 */ /* 0x000fc00000000000 */
        /* <DEDUP_REMOVED lines=12> */
.L_x_3:


//--------------------- .nv.shared._Z27CoarsenedSumReductionKernelPfS_ --------------------------
	.section	.nv.shared._Z27CoarsenedSumReductionKernelPfS_,"aw",@nobits
	.sectionflags	@""
	.align	4
.nv.shared._Z27CoarsenedSumReductionKernelPfS_:
	.zero		1088


//--------------------- .nv.shared.reserved.0     --------------------------
	.section	.nv.shared.reserved.0,"aw",@nobits
	.weak		__nv_reservedSMEM_offset_0_alias
	.size		__nv_reservedSMEM_offset_0_alias, 0, 64
	.other		__nv_reservedSMEM_offset_0_alias,@"STO_CUDA_RESERVED_SHARED STV_DEFAULT"
__nv_reservedSMEM_offset_0_alias:
	.zero		0
	.zero		64


//--------------------- .nv.constant0._Z27CoarsenedSumReductionKernelPfS_ --------------------------
	.section	.nv.constant0._Z27CoarsenedSumReductionKernelPfS_,"a",@progbits
	.sectionflags	@""
	.align	4
.nv.constant0._Z27CoarsenedSumReductionKernelPfS_:
	.zero		912


//--------------------- SYMBOLS --------------------------

	.type		.nv.reservedSmem.offset0,@object
	.size		.nv.reservedSmem.offset0,0x4
	.type		.nv.reservedSmem.cap,@object
	.size		.nv.reservedSmem.cap,0x4
